	.headerflags	@"EF_CUDA_TEXMODE_UNIFIED EF_CUDA_64BIT_ADDRESS EF_CUDA_ACCELERATORS EF_CUDA_SM90 EF_CUDA_VIRTUAL_SM(EF_CUDA_SM90)"
	.elftype	@"ET_EXEC"


//--------------------- .nv.info                  --------------------------
	.section	.nv.info,"",@"SHT_CUDA_INFO"
	.align	4


	//----- nvinfo : EIATTR_REGCOUNT
	.align		4
        /*0000*/ 	.byte	0x04, 0x2f
        /*0002*/ 	.short	(.L_1 - .L_0)
	.align		4
.L_0:
        /*0004*/ 	.word	index@(triton_per_fused_abs_convolution_max_pool2d_with_indices_mean_relu_sub_29)
        /*0008*/ 	.word	0x00000016


	//----- nvinfo : EIATTR_MIN_STACK_SIZE
	.align		4
.L_1:
        /*000c*/ 	.byte	0x04, 0x12
        /*000e*/ 	.short	(.L_3 - .L_2)
	.align		4
.L_2:
        /*0010*/ 	.word	index@(triton_per_fused_abs_convolution_max_pool2d_with_indices_mean_relu_sub_29)
        /*0014*/ 	.word	0x00000000


	//----- nvinfo : EIATTR_FRAME_SIZE
	.align		4
.L_3:
        /*0018*/ 	.byte	0x04, 0x11
        /*001a*/ 	.short	(.L_5 - .L_4)
	.align		4
.L_4:
        /*001c*/ 	.word	index@(triton_per_fused_abs_convolution_max_pool2d_with_indices_mean_relu_sub_29)
        /*0020*/ 	.word	0x00000000


	//----- nvinfo : EIATTR_MIN_STACK_SIZE
	.align		4
.L_5:
        /*0024*/ 	.byte	0x04, 0x12
        /*0026*/ 	.short	(.L_7 - .L_6)
	.align		4
.L_6:
        /*0028*/ 	.word	index@(triton_per_fused_abs_convolution_max_pool2d_with_indices_mean_relu_sub_29)
        /*002c*/ 	.word	0x00000000
.L_7:


//--------------------- .nv.info.triton_per_fused_abs_convolution_max_pool2d_with_indices_mean_relu_sub_29 --------------------------
	.section	.nv.info.triton_per_fused_abs_convolution_max_pool2d_with_indices_mean_relu_sub_29,"",@"SHT_CUDA_INFO"
	.sectionflags	@""
	.align	4


	//----- nvinfo : EIATTR_CUDA_API_VERSION
	.align		4
        /*0000*/ 	.byte	0x04, 0x37
        /*0002*/ 	.short	(.L_9 - .L_8)
.L_8:
        /*0004*/ 	.word	0x0000007c


	//----- nvinfo : EIATTR_KPARAM_INFO
	.align		4
.L_9:
        /*0008*/ 	.byte	0x04, 0x17
        /*000a*/ 	.short	(.L_11 - .L_10)
.L_10:
        /*000c*/ 	.word	0x00000000
        /*0010*/ 	.short	0x0005
        /*0012*/ 	.short	0x0024
        /*0014*/ 	.byte	0x00, 0xf0, 0x11, 0x00


	//----- nvinfo : EIATTR_KPARAM_INFO
	.align		4
.L_11:
        /*0018*/ 	.byte	0x04, 0x17
        /*001a*/ 	.short	(.L_13 - .L_12)
.L_12:
        /*001c*/ 	.word	0x00000000
        /*0020*/ 	.short	0x0004
        /*0022*/ 	.short	0x0020
        /*0024*/ 	.byte	0x00, 0xf0, 0x11, 0x00


	//----- nvinfo : EIATTR_KPARAM_INFO
	.align		4
.L_13:
        /*0028*/ 	.byte	0x04, 0x17
        /*002a*/ 	.short	(.L_15 - .L_14)
.L_14:
        /*002c*/ 	.word	0x00000000
        /*0030*/ 	.short	0x0003
        /*0032*/ 	.short	0x0018
        /*0034*/ 	.byte	0x00, 0xf4, 0x21, 0x00


	//----- nvinfo : EIATTR_KPARAM_INFO
	.align		4
.L_15:
        /*0038*/ 	.byte	0x04, 0x17
        /*003a*/ 	.short	(.L_17 - .L_16)
.L_16:
        /*003c*/ 	.word	0x00000000
        /*0040*/ 	.short	0x0002
        /*0042*/ 	.short	0x0010
        /*0044*/ 	.byte	0x00, 0xf4, 0x21, 0x00


	//----- nvinfo : EIATTR_KPARAM_INFO
	.align		4
.L_17:
        /*0048*/ 	.byte	0x04, 0x17
        /*004a*/ 	.short	(.L_19 - .L_18)
.L_18:
        /*004c*/ 	.word	0x00000000
        /*0050*/ 	.short	0x0001
        /*0052*/ 	.short	0x0008
        /*0054*/ 	.byte	0x00, 0xf4, 0x21, 0x00


	//----- nvinfo : EIATTR_KPARAM_INFO
	.align		4
.L_19:
        /*0058*/ 	.byte	0x04, 0x17
        /*005a*/ 	.short	(.L_21 - .L_20)
.L_20:
        /*005c*/ 	.word	0x00000000
        /*0060*/ 	.short	0x0000
        /*0062*/ 	.short	0x0000
        /*0064*/ 	.byte	0x00, 0xf4, 0x21, 0x00


	//----- nvinfo : EIATTR_SPARSE_MMA_MASK
	.align		4
.L_21:
        /*0068*/ 	.byte	0x03, 0x50
        /*006a*/ 	.short	0x0000


	//----- nvinfo : EIATTR_MAXREG_COUNT
	.align		4
        /*006c*/ 	.byte	0x03, 0x1b
        /*006e*/ 	.short	0x00ff


	//----- nvinfo : EIATTR_COOP_GROUP_MASK_REGIDS
	.align		4
        /*0070*/ 	.byte	0x04, 0x29
        /*0072*/ 	.short	(.L_23 - .L_22)


	//   ....[0]....
.L_22:
        /*0074*/ 	.word	0xffffffff


	//   ....[1]....
        /*0078*/ 	.word	0xffffffff


	//   ....[2]....
        /*007c*/ 	.word	0xffffffff


	//   ....[3]....
        /*0080*/ 	.word	0xffffffff


	//   ....[4]....
        /*0084*/ 	.word	0xffffffff


	//   ....[5]....
        /*0088*/ 	.word	0xffffffff


	//----- nvinfo : EIATTR_COOP_GROUP_INSTR_OFFSETS
	.align		4
.L_23:
        /*008c*/ 	.byte	0x04, 0x28
        /*008e*/ 	.short	(.L_25 - .L_24)


	//   ....[0]....
.L_24:
        /*0090*/ 	.word	0x000004a0


	//   ....[1]....
        /*0094*/ 	.word	0x000004c0


	//   ....[2]....
        /*0098*/ 	.word	0x000004e0


	//   ....[3]....
        /*009c*/ 	.word	0x00000500


	//   ....[4]....
        /*00a0*/ 	.word	0x00000530


	//   ....[5]....
        /*00a4*/ 	.word	0x000005f0


	//----- nvinfo : EIATTR_EXIT_INSTR_OFFSETS
	.align		4
.L_25:
        /*00a8*/ 	.byte	0x04, 0x1c
        /*00aa*/ 	.short	(.L_27 - .L_26)


	//   ....[0]....
.L_26:
        /*00ac*/ 	.word	0x00000650


	//   ....[1]....
        /*00b0*/ 	.word	0x000006a0


	//----- nvinfo : EIATTR_REQNTID
	.align		4
.L_27:
        /*00b4*/ 	.byte	0x04, 0x10
        /*00b6*/ 	.short	(.L_29 - .L_28)
.L_28:
        /*00b8*/ 	.word	0x00000040
        /*00bc*/ 	.word	0x00000001
        /*00c0*/ 	.word	0x00000001


	//----- nvinfo : EIATTR_CBANK_PARAM_SIZE
	.align		4
.L_29:
        /*00c4*/ 	.byte	0x03, 0x19
        /*00c6*/ 	.short	0x0028


	//----- nvinfo : EIATTR_PARAM_CBANK
	.align		4
        /*00c8*/ 	.byte	0x04, 0x0a
        /*00ca*/ 	.short	(.L_31 - .L_30)
	.align		4
.L_30:
        /*00cc*/ 	.word	index@(.nv.constant0.triton_per_fused_abs_convolution_max_pool2d_with_indices_mean_relu_sub_29)
        /*00d0*/ 	.short	0x0210
        /*00d2*/ 	.short	0x0028


	//----- nvinfo : EIATTR_SW_WAR
	.align		4
.L_31:
        /*00d4*/ 	.byte	0x04, 0x36
        /*00d6*/ 	.short	(.L_33 - .L_32)
.L_32:
        /*00d8*/ 	.word	0x00000008
.L_33:


//--------------------- .nv.callgraph             --------------------------
	.section	.nv.callgraph,"",@"SHT_CUDA_CALLGRAPH"
	.align	4
	.sectionentsize	8
	.align		4
        /*0000*/ 	.word	0x00000000
	.align		4
        /*0004*/ 	.word	0xffffffff
	.align		4
        /*0008*/ 	.word	0x00000000
	.align		4
        /*000c*/ 	.word	0xfffffffe
	.align		4
        /*0010*/ 	.word	0x00000000
	.align		4
        /*0014*/ 	.word	0xfffffffd
	.align		4
        /*0018*/ 	.word	0x00000000
	.align		4
        /*001c*/ 	.word	0xfffffffc


//--------------------- .text.triton_per_fused_abs_convolution_max_pool2d_with_indices_mean_relu_sub_29 --------------------------
	.section	.text.triton_per_fused_abs_convolution_max_pool2d_with_indices_mean_relu_sub_29,"ax",@progbits
	.sectionflags	@"SHF_BARRIERS=1"
	.align	128
        .global         triton_per_fused_abs_convolution_max_pool2d_with_indices_mean_relu_sub_29
        .type           triton_per_fused_abs_convolution_max_pool2d_with_indices_mean_relu_sub_29,@function
        .size           triton_per_fused_abs_convolution_max_pool2d_with_indices_mean_relu_sub_29,(.L_x_1 - triton_per_fused_abs_convolution_max_pool2d_with_indices_mean_relu_sub_29)
        .other          triton_per_fused_abs_convolution_max_pool2d_with_indices_mean_relu_sub_29,@"STO_CUDA_ENTRY STV_DEFAULT"
triton_per_fused_abs_convolution_max_pool2d_with_indices_mean_relu_sub_29:
.text.triton_per_fused_abs_convolution_max_pool2d_with_indices_mean_relu_sub_29:
[----:B------:R-:W0:Y:S02]  /*0000*/  LDC R1, c[0x0][0x28] ;  /* 0x00000a00ff017b82 */ /* 0x000e240000000800 */
[----:B------:R-:W1:Y:S01]  /*0010*/  S2R R0, SR_CTAID.X ;  /* 0x0000000000007919 */ /* 0x000e620000002500 */
[----:B------:R-:W2:Y:S01]  /*0020*/  LDC.64 R4, c[0x0][0x218] ;  /* 0x00008600ff047b82 */ /* 0x000ea20000000a00 */
[----:B------:R-:W-:Y:S01]  /*0030*/  ULDC.64 UR4, c[0x0][0x218] ;  /* 0x0000860000047ab9 */ /* 0x000fe20000000a00 */
[----:B------:R-:W-:Y:S01]  /*0040*/  ULDC.64 UR6, c[0x0][0x208] ;  /* 0x0000820000067ab9 */ /* 0x000fe20000000a00 */
[----:B------:R-:W3:Y:S01]  /*0050*/  S2R R14, SR_TID.X ;  /* 0x00000000000e7919 */ /* 0x000ee20000002100 */
[----:B------:R-:W-:-:S04]  /*0060*/  ULDC.64 UR8, c[0x0][0x220] ;  /* 0x0000880000087ab9 */ /* 0x000fc80000000a00 */
[----:B------:R-:W4:Y:S01]  /*0070*/  LDC.64 R6, c[0x0][0x210] ;  /* 0x00008400ff067b82 */ /* 0x000f220000000a00 */
[----:B-1----:R-:W-:Y:S02]  /*0080*/  SHF.R.S32.HI R3, RZ, 0x1f, R0 ;  /* 0x0000001fff037819 */ /* 0x002fe40000011400 */
[----:B------:R-:W-:Y:S02]  /*0090*/  ISETP.GE.AND P0, PT, R0, 0x100, PT ;  /* 0x000001000000780c */ /* 0x000fe40003f06270 */
[----:B------:R-:W-:Y:S01]  /*00a0*/  LEA.HI R9, R3, R0, RZ, 0x6 ;  /* 0x0000000003097211 */ /* 0x000fe200078f30ff */
[----:B---3--:R-:W-:Y:S02]  /*00b0*/  IMAD.SHL.U32 R10, R14, 0x200, RZ ;  /* 0x000002000e0a7824 */ /* 0x008fe400078e00ff */
[----:B------:R-:W1:Y:S01]  /*00c0*/  LDC.64 R2, c[0x0][0x220] ;  /* 0x00008800ff027b82 */ /* 0x000e620000000a00 */
[----:B------:R-:W-:Y:S02]  /*00d0*/  SHF.R.U32.HI R13, RZ, 0x4, R14 ;  /* 0x00000004ff0d7819 */ /* 0x000fe4000001160e */
[C---:B------:R-:W-:Y:S01]  /*00e0*/  LOP3.LUT R11, R9.reuse, 0x1fffffc0, RZ, 0xc0, !PT ;  /* 0x1fffffc0090b7812 */ /* 0x040fe200078ec0ff */
[----:B------:R-:W-:Y:S01]  /*00f0*/  IMAD.SHL.U32 R9, R9, 0x80, RZ ;  /* 0x0000008009097824 */ /* 0x000fe200078e00ff */
[----:B------:R-:W-:-:S02]  /*0100*/  LOP3.LUT R10, R10, 0x1e00, RZ, 0xc0, !PT ;  /* 0x00001e000a0a7812 */ /* 0x000fc400078ec0ff */
[----:B------:R-:W-:Y:S01]  /*0110*/  SGXT.U32 R13, R13, 0x2 ;  /* 0x000000020d0d781a */ /* 0x000fe20000000000 */
[----:B------:R-:W-:Y:S01]  /*0120*/  IMAD.IADD R11, R0, 0x1, -R11 ;  /* 0x00000001000b7824 */ /* 0x000fe200078e0a0b */
[----:B------:R-:W-:-:S03]  /*0130*/  LOP3.LUT R9, R9, 0xffffe000, RZ, 0xc0, !PT ;  /* 0xffffe00009097812 */ /* 0x000fc600078ec0ff */
[----:B------:R-:W-:-:S05]  /*0140*/  IMAD.SHL.U32 R11, R11, 0x8, RZ ;  /* 0x000000080b0b7824 */ /* 0x000fca00078e00ff */
[----:B------:R-:W-:Y:S01]  /*0150*/  IADD3 R12, R9, R11, R10 ;  /* 0x0000000b090c7210 */ /* 0x000fe20007ffe00a */
[----:B------:R-:W-:Y:S01]  /*0160*/  IMAD.MOV.U32 R9, RZ, RZ, RZ ;  /* 0x000000ffff097224 */ /* 0x000fe200078e00ff */
[-C--:B------:R-:W-:Y:S02]  /*0170*/  LOP3.LUT R17, R11, R13.reuse, RZ, 0xfc, !PT ;  /* 0x0000000d0b117212 */ /* 0x080fe400078efcff */
[----:B------:R-:W-:Y:S02]  /*0180*/  LOP3.LUT R15, R12, R13, RZ, 0xfc, !PT ;  /* 0x0000000d0c0f7212 */ /* 0x000fe400078efcff */
[----:B------:R-:W-:Y:S01]  /*0190*/  SHF.R.S32.HI R12, RZ, 0x1f, R12 ;  /* 0x0000001fff0c7819 */ /* 0x000fe2000001140c */
[C---:B--2---:R-:W-:Y:S01]  /*01a0*/  IMAD.WIDE R4, R17.reuse, 0x4, R4 ;  /* 0x0000000411047825 */ /* 0x044fe200078e0204 */
[----:B------:R-:W-:Y:S02]  /*01b0*/  SHF.R.S32.HI R16, RZ, 0x1f, R11 ;  /* 0x0000001fff107819 */ /* 0x000fe4000001140b */
[----:B------:R-:W-:Y:S01]  /*01c0*/  LEA R10, P1, R17, UR4, 0x2 ;  /* 0x00000004110a7c11 */ /* 0x000fe2000f8210ff */
[C---:B----4-:R-:W-:Y:S01]  /*01d0*/  IMAD.WIDE R6, R15.reuse, 0x4, R6 ;  /* 0x000000040f067825 */ /* 0x050fe200078e0206 */
[----:B------:R-:W-:Y:S01]  /*01e0*/  SHF.L.U64.HI R19, R15, 0x2, R12 ;  /* 0x000000020f137819 */ /* 0x000fe2000001020c */
[----:B------:R2:W3:Y:S01]  /*01f0*/  @!P0 LDG.E.EL R9, desc[UR6][R4.64] ;  /* 0x0000000604098981 */ /* 0x0004e2000c2e1900 */
[----:B------:R-:W-:Y:S01]  /*0200*/  LEA.HI.X R11, R17, UR5, R16, 0x2, P1 ;  /* 0x00000005110b7c11 */ /* 0x000fe200088f1410 */
[----:B-1----:R-:W-:Y:S01]  /*0210*/  IMAD.WIDE R12, R15, 0x4, R2 ;  /* 0x000000040f0c7825 */ /* 0x002fe200078e0202 */
[----:B------:R-:W-:-:S03]  /*0220*/  ULDC.64 UR4, c[0x0][0x210] ;  /* 0x0000840000047ab9 */ /* 0x000fc60000000a00 */
[----:B------:R-:W-:-:S05]  /*0230*/  IMAD.SHL.U32 R15, R15, 0x4, RZ ;  /* 0x000000040f0f7824 */ /* 0x000fca00078e00ff */
[----:B------:R-:W-:Y:S02]  /*0240*/  IADD3 R2, P1, R15, UR4, RZ ;  /* 0x000000040f027c10 */ /* 0x000fe4000ff3e0ff */
[----:B--2---:R-:W-:Y:S02]  /*0250*/  IADD3 R4, P2, R15, UR8, RZ ;  /* 0x000000080f047c10 */ /* 0x004fe4000ff5e0ff */
[----:B------:R-:W-:Y:S02]  /*0260*/  CS2R R16, SRZ ;  /* 0x0000000000107805 */ /* 0x000fe4000001ff00 */
[----:B------:R-:W-:Y:S01]  /*0270*/  IADD3.X R3, R19, UR5, RZ, P1, !PT ;  /* 0x0000000513037c10 */ /* 0x000fe20008ffe4ff */
[----:B------:R-:W-:Y:S01]  /*0280*/  IMAD.MOV.U32 R18, RZ, RZ, RZ ;  /* 0x000000ffff127224 */ /* 0x000fe200078e00ff */
[----:B------:R-:W-:Y:S01]  /*0290*/  IADD3.X R5, R19, UR9, RZ, P2, !PT ;  /* 0x0000000913057c10 */ /* 0x000fe200097fe4ff */
[----:B------:R-:W-:Y:S02]  /*02a0*/  IMAD.MOV.U32 R15, RZ, RZ, RZ ;  /* 0x000000ffff0f7224 */ /* 0x000fe400078e00ff */
[----:B------:R-:W-:Y:S01]  /*02b0*/  IMAD.MOV.U32 R19, RZ, RZ, RZ ;  /* 0x000000ffff137224 */ /* 0x000fe200078e00ff */
[----:B------:R-:W2:Y:S04]  /*02c0*/  @!P0 LDG.E.EL R16, desc[UR6][R6.64] ;  /* 0x0000000606108981 */ /* 0x000ea8000c2e1900 */
[----:B------:R-:W4:Y:S04]  /*02d0*/  @!P0 LDG.E.EL R18, desc[UR6][R12.64] ;  /* 0x000000060c128981 */ /* 0x000f28000c2e1900 */
[----:B------:R-:W5:Y:S04]  /*02e0*/  @!P0 LDG.E.EL R17, desc[UR6][R10.64+0x10] ;  /* 0x000010060a118981 */ /* 0x000f68000c2e1900 */
[----:B------:R-:W5:Y:S04]  /*02f0*/  @!P0 LDG.E.EL R15, desc[UR6][R2.64+0x10] ;  /* 0x00001006020f8981 */ /* 0x000f68000c2e1900 */
[----:B------:R-:W5:Y:S01]  /*0300*/  @!P0 LDG.E.EL R19, desc[UR6][R4.64+0x10] ;  /* 0x0000100604138981 */ /* 0x000f62000c2e1900 */
[----:B------:R-:W1:Y:S01]  /*0310*/  S2UR UR5, SR_CgaCtaId ;  /* 0x00000000000579c3 */ /* 0x000e620000008800 */
[----:B------:R-:W-:-:S02]  /*0320*/  UMOV UR4, 0x400 ;  /* 0x0000040000047882 */ /* 0x000fc40000000000 */
[----:B-1----:R-:W-:Y:S01]  /*0330*/  UPRMT UR4, UR5, 0x654, UR4 ;  /* 0x0000065405047896 */ /* 0x002fe20008000004 */
[----:B---3--:R-:W-:Y:S02]  /*0340*/  SEL R9, R9, RZ, !P0 ;  /* 0x000000ff09097207 */ /* 0x008fe40004000000 */
[----:B--2---:R-:W-:Y:S02]  /*0350*/  SEL R16, R16, RZ, !P0 ;  /* 0x000000ff10107207 */ /* 0x004fe40004000000 */
[----:B----4-:R-:W-:Y:S02]  /*0360*/  SEL R18, R18, RZ, !P0 ;  /* 0x000000ff12127207 */ /* 0x010fe40004000000 */
[----:B-----5:R-:W-:Y:S02]  /*0370*/  SEL R12, R17, RZ, !P0 ;  /* 0x000000ff110c7207 */ /* 0x020fe40004000000 */
[----:B------:R-:W-:Y:S02]  /*0380*/  SEL R15, R15, RZ, !P0 ;  /* 0x000000ff0f0f7207 */ /* 0x000fe40004000000 */
[----:B------:R-:W-:Y:S01]  /*0390*/  SEL R19, R19, RZ, !P0 ;  /* 0x000000ff13137207 */ /* 0x000fe20004000000 */
[C---:B------:R-:W-:Y:S01]  /*03a0*/  FADD R6, R16.reuse, R9 ;  /* 0x0000000910067221 */ /* 0x040fe20000000000 */
[----:B------:R-:W-:Y:S01]  /*03b0*/  FADD R3, R9, R18 ;  /* 0x0000001209037221 */ /* 0x000fe20000000000 */
[----:B------:R-:W-:Y:S01]  /*03c0*/  FADD R2, R15, R12 ;  /* 0x0000000c0f027221 */ /* 0x000fe20000000000 */
[----:B------:R-:W-:Y:S01]  /*03d0*/  FSETP.GEU.AND P2, PT, R16, -R9, PT ;  /* 0x800000091000720b */ /* 0x000fe20003f4e000 */
[----:B------:R-:W-:Y:S01]  /*03e0*/  FADD R4, R12, R19 ;  /* 0x000000130c047221 */ /* 0x000fe20000000000 */
[----:B------:R-:W-:-:S02]  /*03f0*/  FSETP.GEU.AND P4, PT, R9, -R18, PT ;  /* 0x800000120900720b */ /* 0x000fc40003f8e000 */
[----:B------:R-:W-:Y:S02]  /*0400*/  FSETP.GEU.AND P1, PT, R15, -R12, PT ;  /* 0x8000000c0f00720b */ /* 0x000fe40003f2e000 */
[----:B------:R-:W-:Y:S02]  /*0410*/  FSETP.GEU.AND P3, PT, R12, -R19, PT ;  /* 0x800000130c00720b */ /* 0x000fe40003f6e000 */
[----:B------:R-:W-:Y:S02]  /*0420*/  FSEL R6, R6, RZ, P2 ;  /* 0x000000ff06067208 */ /* 0x000fe40001000000 */
[----:B------:R-:W-:Y:S02]  /*0430*/  FSEL R3, R3, RZ, P4 ;  /* 0x000000ff03037208 */ /* 0x000fe40002000000 */
[----:B------:R-:W-:Y:S02]  /*0440*/  FSEL R2, R2, RZ, P1 ;  /* 0x000000ff02027208 */ /* 0x000fe40000800000 */
[----:B------:R-:W-:Y:S01]  /*0450*/  FSEL R5, R4, RZ, P3 ;  /* 0x000000ff04057208 */ /* 0x000fe20001800000 */
[----:B------:R-:W-:-:S04]  /*0460*/  FADD R3, R6, -R3 ;  /* 0x8000000306037221 */ /* 0x000fc80000000000 */
[----:B------:R-:W-:-:S04]  /*0470*/  FADD R2, R2, -R5 ;  /* 0x8000000502027221 */ /* 0x000fc80000000000 */
[----:B------:R-:W-:-:S05]  /*0480*/  FADD R2, |R2|, |R3| ;  /* 0x4000000302027221 */ /* 0x000fca0000000200 */
[----:B------:R-:W-:-:S05]  /*0490*/  FSEL R2, R2, RZ, !P0 ;  /* 0x000000ff02027208 */ /* 0x000fca0004000000 */
[----:B------:R-:W1:Y:S02]  /*04a0*/  SHFL.BFLY PT, R3, R2, 0x10, 0x1f ;  /* 0x0e001f0002037f89 */ /* 0x000e6400000e0000 */
[----:B-1----:R-:W-:-:S05]  /*04b0*/  FADD R3, R2, R3 ;  /* 0x0000000302037221 */ /* 0x002fca0000000000 */
[----:B------:R-:W1:Y:S02]  /*04c0*/  SHFL.BFLY PT, R4, R3, 0x8, 0x1f ;  /* 0x0d001f0003047f89 */ /* 0x000e6400000e0000 */
[----:B-1----:R-:W-:-:S05]  /*04d0*/  FADD R4, R3, R4 ;  /* 0x0000000403047221 */ /* 0x002fca0000000000 */
[----:B------:R-:W1:Y:S02]  /*04e0*/  SHFL.BFLY PT, R5, R4, 0x4, 0x1f ;  /* 0x0c801f0004057f89 */ /* 0x000e6400000e0000 */
[----:B-1----:R-:W-:-:S05]  /*04f0*/  FADD R5, R4, R5 ;  /* 0x0000000504057221 */ /* 0x002fca0000000000 */
[----:B------:R-:W1:Y:S01]  /*0500*/  SHFL.BFLY PT, R6, R5, 0x2, 0x1f ;  /* 0x0c401f0005067f89 */ /* 0x000e6200000e0000 */
[----:B------:R-:W-:Y:S01]  /*0510*/  LOP3.LUT P0, RZ, R14, 0x1f, RZ, 0xc0, !PT ;  /* 0x0000001f0eff7812 */ /* 0x000fe2000780c0ff */
[----:B-1----:R-:W-:-:S05]  /*0520*/  FADD R6, R5, R6 ;  /* 0x0000000605067221 */ /* 0x002fca0000000000 */
[----:B------:R-:W1:Y:S01]  /*0530*/  SHFL.BFLY PT, R7, R6, 0x1, 0x1f ;  /* 0x0c201f0006077f89 */ /* 0x000e6200000e0000 */
[----:B------:R-:W-:-:S04]  /*0540*/  SHF.R.U32.HI R2, RZ, 0x3, R14 ;  /* 0x00000003ff027819 */ /* 0x000fc8000001160e */
[----:B------:R-:W-:Y:S02]  /*0550*/  LOP3.LUT R2, R2, 0x4, RZ, 0xc0, !PT ;  /* 0x0000000402027812 */ /* 0x000fe400078ec0ff */
[----:B------:R-:W-:Y:S01]  /*0560*/  ISETP.GE.AND P1, PT, R14, 0x2, PT ;  /* 0x000000020e00780c */ /* 0x000fe20003f26270 */
[----:B-1----:R-:W-:-:S05]  /*0570*/  FADD R7, R6, R7 ;  /* 0x0000000706077221 */ /* 0x002fca0000000000 */
[----:B------:R-:W-:Y:S01]  /*0580*/  @!P0 STS [R2+UR4], R7 ;  /* 0x0000000702008988 */ /* 0x000fe20008000804 */
[C---:B------:R-:W-:Y:S01]  /*0590*/  LEA R3, R14.reuse, UR4, 0x2 ;  /* 0x000000040e037c11 */ /* 0x040fe2000f8e10ff */
[----:B------:R-:W-:Y:S06]  /*05a0*/  BAR.SYNC.DEFER_BLOCKING 0x0 ;  /* 0x0000000000007b1d */ /* 0x000fec0000010000 */
[----:B------:R-:W1:Y:S01]  /*05b0*/  @!P1 LDS R8, [R3] ;  /* 0x0000000003089984 */ /* 0x000e620000000800 */
[----:B------:R-:W-:-:S04]  /*05c0*/  LOP3.LUT R4, R14, 0x1, RZ, 0xc0, !PT ;  /* 0x000000010e047812 */ /* 0x000fc800078ec0ff */
[----:B------:R-:W-:-:S04]  /*05d0*/  ISETP.NE.U32.AND P0, PT, R4, 0x1, PT ;  /* 0x000000010400780c */ /* 0x000fc80003f05070 */
[C---:B------:R-:W-:Y:S01]  /*05e0*/  ISETP.LT.AND P0, PT, R14.reuse, 0x2, P0 ;  /* 0x000000020e00780c */ /* 0x040fe20000701270 */
[----:B-1----:R-:W1:Y:S01]  /*05f0*/  SHFL.BFLY PT, R5, R8, 0x1, 0x1f ;  /* 0x0c201f0008057f89 */ /* 0x002e6200000e0000 */
[----:B------:R-:W-:-:S04]  /*0600*/  LOP3.LUT P1, RZ, R14, 0x3f, RZ, 0xc0, !PT ;  /* 0x0000003f0eff7812 */ /* 0x000fc8000782c0ff */
[----:B------:R-:W-:Y:S01]  /*0610*/  ISETP.LT.AND P1, PT, R0, 0x100, !P1 ;  /* 0x000001000000780c */ /* 0x000fe20004f21270 */
[----:B-1----:R-:W-:-:S06]  /*0620*/  FADD R4, R8, R5 ;  /* 0x0000000508047221 */ /* 0x002fcc0000000000 */
[----:B------:R1:W-:Y:S01]  /*0630*/  @P0 STS [R3], R4 ;  /* 0x0000000403000388 */ /* 0x0003e20000000800 */
[----:B------:R-:W-:Y:S06]  /*0640*/  BAR.SYNC.DEFER_BLOCKING 0x0 ;  /* 0x0000000000007b1d */ /* 0x000fec0000010000 */
[----:B-1----:R-:W-:Y:S05]  /*0650*/  @!P1 EXIT ;  /* 0x000000000000994d */ /* 0x002fea0003800000 */
[----:B------:R-:W0:Y:S01]  /*0660*/  LDS R5, [UR4] ;  /* 0x00000004ff057984 */ /* 0x000e220008000800 */
[----:B------:R-:W1:Y:S02]  /*0670*/  LDC.64 R2, c[0x0][0x228] ;  /* 0x00008a00ff027b82 */ /* 0x000e640000000a00 */
[----:B-1----:R-:W-:-:S05]  /*0680*/  IMAD.WIDE R2, R0, 0x4, R2 ;  /* 0x0000000400027825 */ /* 0x002fca00078e0202 */
[----:B0-----:R-:W-:Y:S01]  /*0690*/  STG.E desc[UR6][R2.64], R5 ;  /* 0x0000000502007986 */ /* 0x001fe2000c101906 */
[----:B------:R-:W-:Y:S05]  /*06a0*/  EXIT ;  /* 0x000000000000794d */ /* 0x000fea0003800000 */
.L_x_0:
[----:B------:R-:W-:-:S00]  /*06b0*/  BRA `(.L_x_0) ;  /* 0xfffffffc00fc7947 */ /* 0x000fc0000383ffff */
[----:B------:R-:W-:-:S00]  /*06c0*/  NOP ;  /* 0x0000000000007918 */ /* 0x000fc00000000000 */
        /* <DEDUP_REMOVED lines=11> */
.L_x_1:


//--------------------- .nv.shared.triton_per_fused_abs_convolution_max_pool2d_with_indices_mean_relu_sub_29 --------------------------
	.section	.nv.shared.triton_per_fused_abs_convolution_max_pool2d_with_indices_mean_relu_sub_29,"aw",@nobits
	.sectionflags	@""
	.align	16
	.zero		1024


//--------------------- .nv.constant0.triton_per_fused_abs_convolution_max_pool2d_with_indices_mean_relu_sub_29 --------------------------
	.section	.nv.constant0.triton_per_fused_abs_convolution_max_pool2d_with_indices_mean_relu_sub_29,"a",@progbits
	.sectionflags	@""
	.align	4
.nv.constant0.triton_per_fused_abs_convolution_max_pool2d_with_indices_mean_relu_sub_29:
	.zero		568
